//
// Generated by NVIDIA NVVM Compiler
//
// Compiler Build ID: CL-36424714
// Cuda compilation tools, release 13.0, V13.0.88
// Based on NVVM 20.0.0
//

.version 9.0
.target sm_100
.address_size 64

	// .globl	diag_kernel

.visible .entry diag_kernel(
	.param .u32 diag_kernel_param_0,
	.param .u64 .ptr .align 1 diag_kernel_param_1,
	.param .u64 .ptr .align 1 diag_kernel_param_2
)
{
	.reg .pred 	%p<2>;
	.reg .b32 	%r<7>;
	.reg .b64 	%rd<9>;
	.reg .b64 	%fd<2>;

	ld.param.u32 	%r2, [diag_kernel_param_0];
	ld.param.u64 	%rd1, [diag_kernel_param_1];
	ld.param.u64 	%rd2, [diag_kernel_param_2];
	mov.u32 	%r3, %tid.x;
	mov.u32 	%r4, %ctaid.x;
	mov.u32 	%r5, %ntid.x;
	mad.lo.s32 	%r1, %r4, %r5, %r3;
	setp.ge.s32 	%p1, %r1, %r2;
	@%p1 bra 	$L__BB0_2;
	cvta.to.global.u64 	%rd3, %rd1;
	cvta.to.global.u64 	%rd4, %rd2;
	mad.lo.s32 	%r6, %r1, %r2, %r1;
	mul.wide.s32 	%rd5, %r6, 8;
	add.s64 	%rd6, %rd3, %rd5;
	ld.global.f64 	%fd1, [%rd6];
	mul.wide.s32 	%rd7, %r1, 8;
	add.s64 	%rd8, %rd4, %rd7;
	st.global.f64 	[%rd8], %fd1;
$L__BB0_2:
	ret;

}


// ===== COMPILED SASS (sm_100) =====

	.target	sm_100

	.elftype	@"ET_EXEC"


//--------------------- .note.nv.tkinfo           --------------------------
	.section	.note.nv.tkinfo,"",@"SHT_NOTE"
	.sectionflags	@"SHF_NOTE_NV_TKINFO"
	.tkinfo
        /*0018*/ 	.word	0x00000002
        /*0030*/ 	.string	""
        /*0030*/ 	.string	"ptxas"
        /*0030*/ 	.string	"Cuda compilation tools, release 13.0, V13.0.88"
        /*0030*/ 	.string	"Build cuda_13.0.r13.0/compiler.36424714_0"
        /*0030*/ 	.string	"-arch sm_100 -m 64 "



//--------------------- .note.nv.cuinfo           --------------------------
	.section	.note.nv.cuinfo,"",@"SHT_NOTE"
	.sectionflags	@"SHF_NOTE_NV_CUINFO"
        /*0018*/ 	.short	0x0002
        /*001a*/ 	.short	0x0064
        /*001c*/ 	.short	0x0082
	.zero		2


//--------------------- .nv.info                  --------------------------
	.section	.nv.info,"",@"SHT_CUDA_INFO"
	.align	4


	//----- nvinfo : EIATTR_REGCOUNT
	.align		4
        /*0000*/ 	.byte	0x04, 0x2f
        /*0002*/ 	.short	(.L_1 - .L_0)
	.align		4
.L_0:
        /*0004*/ 	.word	index@(diag_kernel)
        /*0008*/ 	.word	0x0000000a


	//----- nvinfo : EIATTR_FRAME_SIZE
	.align		4
.L_1:
        /*000c*/ 	.byte	0x04, 0x11
        /*000e*/ 	.short	(.L_3 - .L_2)
	.align		4
.L_2:
        /*0010*/ 	.word	index@(diag_kernel)
        /*0014*/ 	.word	0x00000000


	//----- nvinfo : EIATTR_MIN_STACK_SIZE
	.align		4
.L_3:
        /*0018*/ 	.byte	0x04, 0x12
        /*001a*/ 	.short	(.L_5 - .L_4)
	.align		4
.L_4:
        /*001c*/ 	.word	index@(diag_kernel)
        /*0020*/ 	.word	0x00000000
.L_5:


//--------------------- .nv.compat                --------------------------
	.section	.nv.compat,"",@"SHT_CUDA_COMPAT_INFO"
	.align	4
        /*0000*/ 	.byte	0x02, 0x09, 0x00, 0x00, 0x02, 0x02, 0x01, 0x00, 0x02, 0x05, 0x05, 0x00, 0x03, 0x07, 0x01, 0x01
        /*0010*/ 	.byte	0x02, 0x03, 0x00, 0x00, 0x02, 0x06, 0x01, 0x00, 0x04, 0x0b, 0x08, 0x00, 0x09, 0x00, 0x00, 0x00
        /*0020*/ 	.byte	0x00, 0x00, 0x00, 0x00


//--------------------- .nv.info.diag_kernel      --------------------------
	.section	.nv.info.diag_kernel,"",@"SHT_CUDA_INFO"
	.sectionflags	@""
	.align	4


	//----- nvinfo : EIATTR_CUDA_API_VERSION
	.align		4
        /*0000*/ 	.byte	0x04, 0x37
        /*0002*/ 	.short	(.L_7 - .L_6)
.L_6:
        /*0004*/ 	.word	0x00000082


	//----- nvinfo : EIATTR_KPARAM_INFO
	.align		4
.L_7:
        /*0008*/ 	.byte	0x04, 0x17
        /*000a*/ 	.short	(.L_9 - .L_8)
.L_8:
        /*000c*/ 	.word	0x00000000
        /*0010*/ 	.short	0x0002
        /*0012*/ 	.short	0x0010
        /*0014*/ 	.byte	0x00, 0xf5, 0x21, 0x00


	//----- nvinfo : EIATTR_KPARAM_INFO
	.align		4
.L_9:
        /*0018*/ 	.byte	0x04, 0x17
        /*001a*/ 	.short	(.L_11 - .L_10)
.L_10:
        /*001c*/ 	.word	0x00000000
        /*0020*/ 	.short	0x0001
        /*0022*/ 	.short	0x0008
        /*0024*/ 	.byte	0x00, 0xf5, 0x21, 0x00


	//----- nvinfo : EIATTR_KPARAM_INFO
	.align		4
.L_11:
        /*0028*/ 	.byte	0x04, 0x17
        /*002a*/ 	.short	(.L_13 - .L_12)
.L_12:
        /*002c*/ 	.word	0x00000000
        /*0030*/ 	.short	0x0000
        /*0032*/ 	.short	0x0000
        /*0034*/ 	.byte	0x00, 0xf0, 0x11, 0x00


	//----- nvinfo : EIATTR_SPARSE_MMA_MASK
	.align		4
.L_13:
        /*0038*/ 	.byte	0x03, 0x50
        /*003a*/ 	.short	0x0000


	//----- nvinfo : EIATTR_MAXREG_COUNT
	.align		4
        /*003c*/ 	.byte	0x03, 0x1b
        /*003e*/ 	.short	0x00ff


	//----- nvinfo : EIATTR_MERCURY_ISA_VERSION
	.align		4
        /*0040*/ 	.byte	0x03, 0x5f
        /*0042*/ 	.short	0x0101


	//----- nvinfo : EIATTR_VRC_CTA_INIT_COUNT
	.align		4
        /*0044*/ 	.byte	0x02, 0x4a
	.zero		1
	.zero		1


	//----- nvinfo : EIATTR_EXIT_INSTR_OFFSETS
	.align		4
        /*0048*/ 	.byte	0x04, 0x1c
        /*004a*/ 	.short	(.L_15 - .L_14)


	//   ....[0]....
.L_14:
        /*004c*/ 	.word	0x00000070


	//   ....[1]....
        /*0050*/ 	.word	0x00000100


	//----- nvinfo : EIATTR_CBANK_PARAM_SIZE
	.align		4
.L_15:
        /*0054*/ 	.byte	0x03, 0x19
        /*0056*/ 	.short	0x0018


	//----- nvinfo : EIATTR_PARAM_CBANK
	.align		4
        /*0058*/ 	.byte	0x04, 0x0a
        /*005a*/ 	.short	(.L_17 - .L_16)
	.align		4
.L_16:
        /*005c*/ 	.word	index@(.nv.constant0.diag_kernel)
        /*0060*/ 	.short	0x0380
        /*0062*/ 	.short	0x0018


	//----- nvinfo : EIATTR_SW_WAR
	.align		4
.L_17:
        /*0064*/ 	.byte	0x04, 0x36
        /*0066*/ 	.short	(.L_19 - .L_18)
.L_18:
        /*0068*/ 	.word	0x00000008
.L_19:


//--------------------- .nv.callgraph             --------------------------
	.section	.nv.callgraph,"",@"SHT_CUDA_CALLGRAPH"
	.align	4
	.sectionentsize	8
	.align		4
        /*0000*/ 	.word	0x00000000
	.align		4
        /*0004*/ 	.word	0xffffffff
	.align		4
        /*0008*/ 	.word	0x00000000
	.align		4
        /*000c*/ 	.word	0xfffffffe
	.align		4
        /*0010*/ 	.word	0x00000000
	.align		4
        /*0014*/ 	.word	0xfffffffd
	.align		4
        /*0018*/ 	.word	0x00000000
	.align		4
        /*001c*/ 	.word	0xfffffffc


//--------------------- .text.diag_kernel         --------------------------
	.section	.text.diag_kernel,"ax",@progbits
	.align	128
        .global         diag_kernel
        .type           diag_kernel,@function
        .size           diag_kernel,(.L_x_1 - diag_kernel)
        .other          diag_kernel,@"STO_CUDA_ENTRY STV_DEFAULT"
diag_kernel:
.text.diag_kernel:
[----:B------:R-:W-:Y:S01]  /*0000*/  LDC R1, c[0x0][0x37c] ;  /* 0x0000df00ff017b82 */ /* 0x000fe20000000800 */
[----:B------:R-:W0:Y:S07]  /*0010*/  S2R R7, SR_TID.X ;  /* 0x0000000000077919 */ /* 0x000e2e0000002100 */
[----:B------:R-:W0:Y:S01]  /*0020*/  S2UR UR4, SR_CTAID.X ;  /* 0x00000000000479c3 */ /* 0x000e220000002500 */
[----:B------:R-:W1:Y:S07]  /*0030*/  LDCU UR6, c[0x0][0x380] ;  /* 0x00007000ff0677ac */ /* 0x000e6e0008000800 */
[----:B------:R-:W0:Y:S02]  /*0040*/  LDC R0, c[0x0][0x360] ;  /* 0x0000d800ff007b82 */ /* 0x000e240000000800 */
[----:B0-----:R-:W-:-:S05]  /*0050*/  IMAD R7, R0, UR4, R7 ;  /* 0x0000000400077c24 */ /* 0x001fca000f8e0207 */
[----:B-1----:R-:W-:-:S13]  /*0060*/  ISETP.GE.AND P0, PT, R7, UR6, PT ;  /* 0x0000000607007c0c */ /* 0x002fda000bf06270 */
[----:B------:R-:W-:Y:S05]  /*0070*/  @P0 EXIT ;  /* 0x000000000000094d */ /* 0x000fea0003800000 */
[----:B------:R-:W0:Y:S01]  /*0080*/  LDC.64 R2, c[0x0][0x388] ;  /* 0x0000e200ff027b82 */ /* 0x000e220000000a00 */
[----:B------:R-:W1:Y:S01]  /*0090*/  LDCU.64 UR4, c[0x0][0x358] ;  /* 0x00006b00ff0477ac */ /* 0x000e620008000a00 */
[----:B------:R-:W-:-:S04]  /*00a0*/  IMAD R5, R7, UR6, R7 ;  /* 0x0000000607057c24 */ /* 0x000fc8000f8e0207 */
[----:B0-----:R-:W-:Y:S02]  /*00b0*/  IMAD.WIDE R2, R5, 0x8, R2 ;  /* 0x0000000805027825 */ /* 0x001fe400078e0202 */
[----:B------:R-:W0:Y:S04]  /*00c0*/  LDC.64 R4, c[0x0][0x390] ;  /* 0x0000e400ff047b82 */ /* 0x000e280000000a00 */
[----:B-1----:R-:W2:Y:S01]  /*00d0*/  LDG.E.64 R2, desc[UR4][R2.64] ;  /* 0x0000000402027981 */ /* 0x002ea2000c1e1b00 */
[----:B0-----:R-:W-:-:S05]  /*00e0*/  IMAD.WIDE R4, R7, 0x8, R4 ;  /* 0x0000000807047825 */ /* 0x001fca00078e0204 */
[----:B--2---:R-:W-:Y:S01]  /*00f0*/  STG.E.64 desc[UR4][R4.64], R2 ;  /* 0x0000000204007986 */ /* 0x004fe2000c101b04 */
[----:B------:R-:W-:Y:S05]  /*0100*/  EXIT ;  /* 0x000000000000794d */ /* 0x000fea0003800000 */
.L_x_0:
[----:B------:R-:W-:-:S00]  /*0110*/  BRA `(.L_x_0) ;  /* 0xfffffffc00fc7947 */ /* 0x000fc0000383ffff */
[----:B------:R-:W-:-:S00]  /*0120*/  NOP ;  /* 0x0000000000007918 */ /* 0x000fc00000000000 */
        /* <DEDUP_REMOVED lines=13> */
.L_x_1:


//--------------------- .nv.shared.reserved.0     --------------------------
	.section	.nv.shared.reserved.0,"aw",@nobits
	.weak		__nv_reservedSMEM_offset_0_alias
	.size		__nv_reservedSMEM_offset_0_alias, 0, 64
	.other		__nv_reservedSMEM_offset_0_alias,@"STO_CUDA_RESERVED_SHARED STV_DEFAULT"
__nv_reservedSMEM_offset_0_alias:
	.zero		0
	.zero		64


//--------------------- .nv.constant0.diag_kernel --------------------------
	.section	.nv.constant0.diag_kernel,"a",@progbits
	.sectionflags	@""
	.align	4
.nv.constant0.diag_kernel:
	.zero		920


//--------------------- SYMBOLS --------------------------

	.type		.nv.reservedSmem.offset0,@object
	.size		.nv.reservedSmem.offset0,0x4
